	.headerflags	@"EF_CUDA_TEXMODE_UNIFIED EF_CUDA_64BIT_ADDRESS EF_CUDA_ACCELERATORS EF_CUDA_SM90 EF_CUDA_VIRTUAL_SM(EF_CUDA_SM90)"
	.elftype	@"ET_EXEC"


//--------------------- .nv.info                  --------------------------
	.section	.nv.info,"",@"SHT_CUDA_INFO"
	.align	4


	//----- nvinfo : EIATTR_REGCOUNT
	.align		4
        /*0000*/ 	.byte	0x04, 0x2f
        /*0002*/ 	.short	(.L_1 - .L_0)
	.align		4
.L_0:
        /*0004*/ 	.word	index@(triton_poi_fused_add_div_hardtanh_mul_0)
        /*0008*/ 	.word	0x0000000a


	//----- nvinfo : EIATTR_MIN_STACK_SIZE
	.align		4
.L_1:
        /*000c*/ 	.byte	0x04, 0x12
        /*000e*/ 	.short	(.L_3 - .L_2)
	.align		4
.L_2:
        /*0010*/ 	.word	index@(triton_poi_fused_add_div_hardtanh_mul_0)
        /*0014*/ 	.word	0x00000000


	//----- nvinfo : EIATTR_FRAME_SIZE
	.align		4
.L_3:
        /*0018*/ 	.byte	0x04, 0x11
        /*001a*/ 	.short	(.L_5 - .L_4)
	.align		4
.L_4:
        /*001c*/ 	.word	index@(triton_poi_fused_add_div_hardtanh_mul_0)
        /*0020*/ 	.word	0x00000000


	//----- nvinfo : EIATTR_MIN_STACK_SIZE
	.align		4
.L_5:
        /*0024*/ 	.byte	0x04, 0x12
        /*0026*/ 	.short	(.L_7 - .L_6)
	.align		4
.L_6:
        /*0028*/ 	.word	index@(triton_poi_fused_add_div_hardtanh_mul_0)
        /*002c*/ 	.word	0x00000000
.L_7:


//--------------------- .nv.info.triton_poi_fused_add_div_hardtanh_mul_0 --------------------------
	.section	.nv.info.triton_poi_fused_add_div_hardtanh_mul_0,"",@"SHT_CUDA_INFO"
	.sectionflags	@""
	.align	4


	//----- nvinfo : EIATTR_CUDA_API_VERSION
	.align		4
        /*0000*/ 	.byte	0x04, 0x37
        /*0002*/ 	.short	(.L_9 - .L_8)
.L_8:
        /*0004*/ 	.word	0x0000007c


	//----- nvinfo : EIATTR_KPARAM_INFO
	.align		4
.L_9:
        /*0008*/ 	.byte	0x04, 0x17
        /*000a*/ 	.short	(.L_11 - .L_10)
.L_10:
        /*000c*/ 	.word	0x00000000
        /*0010*/ 	.short	0x0002
        /*0012*/ 	.short	0x0010
        /*0014*/ 	.byte	0x00, 0xf0, 0x11, 0x00


	//----- nvinfo : EIATTR_KPARAM_INFO
	.align		4
.L_11:
        /*0018*/ 	.byte	0x04, 0x17
        /*001a*/ 	.short	(.L_13 - .L_12)
.L_12:
        /*001c*/ 	.word	0x00000000
        /*0020*/ 	.short	0x0001
        /*0022*/ 	.short	0x0008
        /*0024*/ 	.byte	0x00, 0xf4, 0x21, 0x00


	//----- nvinfo : EIATTR_KPARAM_INFO
	.align		4
.L_13:
        /*0028*/ 	.byte	0x04, 0x17
        /*002a*/ 	.short	(.L_15 - .L_14)
.L_14:
        /*002c*/ 	.word	0x00000000
        /*0030*/ 	.short	0x0000
        /*0032*/ 	.short	0x0000
        /*0034*/ 	.byte	0x00, 0xf4, 0x21, 0x00


	//----- nvinfo : EIATTR_SPARSE_MMA_MASK
	.align		4
.L_15:
        /*0038*/ 	.byte	0x03, 0x50
        /*003a*/ 	.short	0x0000


	//----- nvinfo : EIATTR_MAXREG_COUNT
	.align		4
        /*003c*/ 	.byte	0x03, 0x1b
        /*003e*/ 	.short	0x00ff


	//----- nvinfo : EIATTR_EXIT_INSTR_OFFSETS
	.align		4
        /*0040*/ 	.byte	0x04, 0x1c
        /*0042*/ 	.short	(.L_17 - .L_16)


	//   ....[0]....
.L_16:
        /*0044*/ 	.word	0x00000180


	//   ....[1]....
        /*0048*/ 	.word	0x000001a0


	//----- nvinfo : EIATTR_REQNTID
	.align		4
.L_17:
        /*004c*/ 	.byte	0x04, 0x10
        /*004e*/ 	.short	(.L_19 - .L_18)
.L_18:
        /*0050*/ 	.word	0x00000080
        /*0054*/ 	.word	0x00000001
        /*0058*/ 	.word	0x00000001


	//----- nvinfo : EIATTR_CRS_STACK_SIZE
	.align		4
.L_19:
        /*005c*/ 	.byte	0x04, 0x1e
        /*005e*/ 	.short	(.L_21 - .L_20)
.L_20:
        /*0060*/ 	.word	0x00000000


	//----- nvinfo : EIATTR_CBANK_PARAM_SIZE
	.align		4
.L_21:
        /*0064*/ 	.byte	0x03, 0x19
        /*0066*/ 	.short	0x0014


	//----- nvinfo : EIATTR_PARAM_CBANK
	.align		4
        /*0068*/ 	.byte	0x04, 0x0a
        /*006a*/ 	.short	(.L_23 - .L_22)
	.align		4
.L_22:
        /*006c*/ 	.word	index@(.nv.constant0.triton_poi_fused_add_div_hardtanh_mul_0)
        /*0070*/ 	.short	0x0210
        /*0072*/ 	.short	0x0014


	//----- nvinfo : EIATTR_SW_WAR
	.align		4
.L_23:
        /*0074*/ 	.byte	0x04, 0x36
        /*0076*/ 	.short	(.L_25 - .L_24)
.L_24:
        /*0078*/ 	.word	0x00000008
.L_25:


//--------------------- .nv.callgraph             --------------------------
	.section	.nv.callgraph,"",@"SHT_CUDA_CALLGRAPH"
	.align	4
	.sectionentsize	8
	.align		4
        /*0000*/ 	.word	0x00000000
	.align		4
        /*0004*/ 	.word	0xffffffff
	.align		4
        /*0008*/ 	.word	0x00000000
	.align		4
        /*000c*/ 	.word	0xfffffffe
	.align		4
        /*0010*/ 	.word	0x00000000
	.align		4
        /*0014*/ 	.word	0xfffffffd
	.align		4
        /*0018*/ 	.word	0x00000000
	.align		4
        /*001c*/ 	.word	0xfffffffc


//--------------------- .text.triton_poi_fused_add_div_hardtanh_mul_0 --------------------------
	.section	.text.triton_poi_fused_add_div_hardtanh_mul_0,"ax",@progbits
	.align	128
        .global         triton_poi_fused_add_div_hardtanh_mul_0
        .type           triton_poi_fused_add_div_hardtanh_mul_0,@function
        .size           triton_poi_fused_add_div_hardtanh_mul_0,(.L_x_3 - triton_poi_fused_add_div_hardtanh_mul_0)
        .other          triton_poi_fused_add_div_hardtanh_mul_0,@"STO_CUDA_ENTRY STV_DEFAULT"
triton_poi_fused_add_div_hardtanh_mul_0:
.text.triton_poi_fused_add_div_hardtanh_mul_0:
[----:B------:R-:W0:Y:S02]  /*0000*/  LDC R1, c[0x0][0x28] ;  /* 0x00000a00ff017b82 */ /* 0x000e240000000800 */
[----:B------:R-:W1:Y:S01]  /*0010*/  S2R R0, SR_TID.X ;  /* 0x0000000000007919 */ /* 0x000e620000002100 */
[----:B------:R-:W-:Y:S01]  /*0020*/  ULDC.64 UR4, c[0x0][0x208] ;  /* 0x0000820000047ab9 */ /* 0x000fe20000000a00 */
[----:B------:R-:W-:Y:S01]  /*0030*/  BSSY B0, `(.L_x_0) ;  /* 0x000000a000007945 */ /* 0x000fe20003800000 */
[----:B------:R-:W2:Y:S01]  /*0040*/  S2R R5, SR_CTAID.X ;  /* 0x0000000000057919 */ /* 0x000ea20000002500 */
[----:B-1----:R-:W-:-:S05]  /*0050*/  LOP3.LUT R0, R0, 0x7f, RZ, 0xc0, !PT ;  /* 0x0000007f00007812 */ /* 0x002fca00078ec0ff */
[----:B--2---:R-:W-:Y:S02]  /*0060*/  IMAD R5, R5, 0x80, R0 ;  /* 0x0000008005057824 */ /* 0x004fe400078e0200 */
[----:B------:R-:W-:-:S03]  /*0070*/  IMAD.MOV.U32 R0, RZ, RZ, RZ ;  /* 0x000000ffff007224 */ /* 0x000fc600078e00ff */
[----:B------:R-:W-:-:S13]  /*0080*/  ISETP.GE.AND P0, PT, R5, 0x100, PT ;  /* 0x000001000500780c */ /* 0x000fda0003f06270 */
[----:B------:R-:W-:Y:S05]  /*0090*/  @P0 BRA `(.L_x_1) ;  /* 0x00000000000c0947 */ /* 0x000fea0003800000 */
[----:B------:R-:W1:Y:S02]  /*00a0*/  LDC.64 R2, c[0x0][0x210] ;  /* 0x00008400ff027b82 */ /* 0x000e640000000a00 */
[----:B-1----:R-:W-:-:S05]  /*00b0*/  IMAD.WIDE R2, R5, 0x4, R2 ;  /* 0x0000000405027825 */ /* 0x002fca00078e0202 */
[----:B------:R1:W5:Y:S02]  /*00c0*/  LDG.E R0, desc[UR4][R2.64] ;  /* 0x0000000402007981 */ /* 0x000364000c1e1900 */
.L_x_1:
[----:B------:R-:W-:Y:S05]  /*00d0*/  BSYNC B0 ;  /* 0x0000000000007941 */ /* 0x000fea0003800000 */
.L_x_0:
[----:B-----5:R-:W-:Y:S01]  /*00e0*/  FADD R4, R0, 3 ;  /* 0x4040000000047421 */ /* 0x020fe20000000000 */
[----:B-1----:R-:W1:Y:S04]  /*00f0*/  LDC.64 R2, c[0x0][0x218] ;  /* 0x00008600ff027b82 */ /* 0x002e680000000a00 */
[----:B------:R-:W-:-:S04]  /*0100*/  FSETP.GTU.AND P1, PT, R4, RZ, PT ;  /* 0x000000ff0400720b */ /* 0x000fc80003f2c000 */
[----:B------:R-:W-:-:S04]  /*0110*/  FSEL R4, R4, RZ, P1 ;  /* 0x000000ff04047208 */ /* 0x000fc80000800000 */
[C---:B------:R-:W-:Y:S01]  /*0120*/  FSETP.GEU.AND P2, PT, R4.reuse, 6, PT ;  /* 0x40c000000400780b */ /* 0x040fe20003f4e000 */
[C---:B------:R-:W-:Y:S01]  /*0130*/  FMUL R7, R4.reuse, 0.16666667163372039795 ;  /* 0x3e2aaaab04077820 */ /* 0x040fe20000400000 */
[----:B------:R-:W-:Y:S01]  /*0140*/  FSETP.NAN.AND P1, PT, R4, R4, PT ;  /* 0x000000040400720b */ /* 0x000fe20003f28000 */
[----:B-1----:R-:W-:-:S10]  /*0150*/  IMAD.WIDE R2, R5, 0x4, R2 ;  /* 0x0000000405027825 */ /* 0x002fd400078e0202 */
[----:B------:R-:W-:-:S05]  /*0160*/  @P2 FSEL R7, R7, 1, P1 ;  /* 0x3f80000007072808 */ /* 0x000fca0000800000 */
[----:B------:R-:W-:Y:S01]  /*0170*/  FMUL R7, R7, R0 ;  /* 0x0000000007077220 */ /* 0x000fe20000400000 */
[----:B------:R-:W-:Y:S06]  /*0180*/  @P0 EXIT ;  /* 0x000000000000094d */ /* 0x000fec0003800000 */
[----:B------:R-:W-:Y:S01]  /*0190*/  STG.E desc[UR4][R2.64], R7 ;  /* 0x0000000702007986 */ /* 0x000fe2000c101904 */
[----:B------:R-:W-:Y:S05]  /*01a0*/  EXIT ;  /* 0x000000000000794d */ /* 0x000fea0003800000 */
.L_x_2:
[----:B------:R-:W-:-:S00]  /*01b0*/  BRA `(.L_x_2) ;  /* 0xfffffffc00fc7947 */ /* 0x000fc0000383ffff */
[----:B------:R-:W-:-:S00]  /*01c0*/  NOP ;  /* 0x0000000000007918 */ /* 0x000fc00000000000 */
        /* <DEDUP_REMOVED lines=11> */
.L_x_3:


//--------------------- .nv.constant0.triton_poi_fused_add_div_hardtanh_mul_0 --------------------------
	.section	.nv.constant0.triton_poi_fused_add_div_hardtanh_mul_0,"a",@progbits
	.sectionflags	@""
	.align	4
.nv.constant0.triton_poi_fused_add_div_hardtanh_mul_0:
	.zero		548
